//
// Generated by NVIDIA NVVM Compiler
//
// Compiler Build ID: CL-36424714
// Cuda compilation tools, release 13.0, V13.0.88
// Based on NVVM 20.0.0
//

.version 9.0
.target sm_100
.address_size 64

	// .globl	_Z7gemmGPUPiS_S_iii

.visible .entry _Z7gemmGPUPiS_S_iii(
	.param .u64 .ptr .align 1 _Z7gemmGPUPiS_S_iii_param_0,
	.param .u64 .ptr .align 1 _Z7gemmGPUPiS_S_iii_param_1,
	.param .u64 .ptr .align 1 _Z7gemmGPUPiS_S_iii_param_2,
	.param .u32 _Z7gemmGPUPiS_S_iii_param_3,
	.param .u32 _Z7gemmGPUPiS_S_iii_param_4,
	.param .u32 _Z7gemmGPUPiS_S_iii_param_5
)
{
	.reg .pred 	%p<15>;
	.reg .b32 	%r<109>;
	.reg .b64 	%rd<40>;

	ld.param.u64 	%rd5, [_Z7gemmGPUPiS_S_iii_param_0];
	ld.param.u64 	%rd6, [_Z7gemmGPUPiS_S_iii_param_1];
	ld.param.u32 	%r36, [_Z7gemmGPUPiS_S_iii_param_3];
	ld.param.u32 	%r37, [_Z7gemmGPUPiS_S_iii_param_4];
	ld.param.u32 	%r38, [_Z7gemmGPUPiS_S_iii_param_5];
	cvta.to.global.u64 	%rd1, %rd6;
	cvta.to.global.u64 	%rd2, %rd5;
	mov.u32 	%r39, %tid.x;
	mov.u32 	%r40, %ctaid.x;
	mov.u32 	%r1, %ntid.x;
	mad.lo.s32 	%r98, %r40, %r1, %r39;
	mov.u32 	%r41, %tid.y;
	mov.u32 	%r42, %ctaid.y;
	mov.u32 	%r3, %ntid.y;
	mad.lo.s32 	%r97, %r42, %r3, %r41;
	setp.ge.s32 	%p1, %r97, %r36;
	setp.ge.s32 	%p2, %r98, %r37;
	or.pred  	%p3, %p1, %p2;
	@%p3 bra 	$L__BB0_15;
	setp.lt.s32 	%p4, %r38, 1;
	@%p4 bra 	$L__BB0_15;
	and.b32  	%r5, %r38, 7;
	and.b32  	%r6, %r38, 2147483640;
	and.b32  	%r7, %r38, 1;
	neg.s32 	%r8, %r6;
	shl.b32 	%r9, %r37, 3;
	mov.u32 	%r43, %nctaid.x;
	mul.lo.s32 	%r10, %r1, %r43;
	mov.u32 	%r44, %nctaid.y;
	mul.lo.s32 	%r11, %r3, %r44;
	mul.wide.s32 	%rd33, %r37, 4;
$L__BB0_3:
	ld.param.u64 	%rd39, [_Z7gemmGPUPiS_S_iii_param_2];
	setp.lt.u32 	%p5, %r38, 8;
	mul.lo.s32 	%r14, %r97, %r38;
	mad.lo.s32 	%r46, %r97, %r37, %r98;
	cvta.to.global.u64 	%rd7, %rd39;
	mul.wide.s32 	%rd8, %r46, 4;
	add.s64 	%rd3, %rd7, %rd8;
	ld.global.u32 	%r103, [%rd3];
	mov.b32 	%r106, 0;
	@%p5 bra 	$L__BB0_6;
	mov.u32 	%r99, %r14;
	mov.u32 	%r100, %r98;
	mov.u32 	%r101, %r8;
$L__BB0_5:
	.pragma "nounroll";
	mul.wide.s32 	%rd9, %r99, 4;
	add.s64 	%rd10, %rd2, %rd9;
	ld.global.u32 	%r47, [%rd10];
	mul.wide.s32 	%rd11, %r100, 4;
	add.s64 	%rd12, %rd1, %rd11;
	ld.global.u32 	%r48, [%rd12];
	mad.lo.s32 	%r49, %r48, %r47, %r103;
	st.global.u32 	[%rd3], %r49;
	ld.global.u32 	%r50, [%rd10+4];
	mul.wide.s32 	%rd13, %r37, 4;
	add.s64 	%rd14, %rd12, %rd13;
	ld.global.u32 	%r51, [%rd14];
	mad.lo.s32 	%r52, %r51, %r50, %r49;
	st.global.u32 	[%rd3], %r52;
	ld.global.u32 	%r53, [%rd10+8];
	add.s64 	%rd15, %rd14, %rd13;
	ld.global.u32 	%r54, [%rd15];
	mad.lo.s32 	%r55, %r54, %r53, %r52;
	st.global.u32 	[%rd3], %r55;
	ld.global.u32 	%r56, [%rd10+12];
	add.s64 	%rd16, %rd15, %rd13;
	ld.global.u32 	%r57, [%rd16];
	mad.lo.s32 	%r58, %r57, %r56, %r55;
	st.global.u32 	[%rd3], %r58;
	ld.global.u32 	%r59, [%rd10+16];
	add.s64 	%rd17, %rd16, %rd13;
	ld.global.u32 	%r60, [%rd17];
	mad.lo.s32 	%r61, %r60, %r59, %r58;
	st.global.u32 	[%rd3], %r61;
	ld.global.u32 	%r62, [%rd10+20];
	add.s64 	%rd18, %rd17, %rd13;
	ld.global.u32 	%r63, [%rd18];
	mad.lo.s32 	%r64, %r63, %r62, %r61;
	st.global.u32 	[%rd3], %r64;
	ld.global.u32 	%r65, [%rd10+24];
	add.s64 	%rd19, %rd18, %rd13;
	ld.global.u32 	%r66, [%rd19];
	mad.lo.s32 	%r67, %r66, %r65, %r64;
	st.global.u32 	[%rd3], %r67;
	ld.global.u32 	%r68, [%rd10+28];
	add.s64 	%rd20, %rd19, %rd13;
	ld.global.u32 	%r69, [%rd20];
	mad.lo.s32 	%r103, %r69, %r68, %r67;
	st.global.u32 	[%rd3], %r103;
	add.s32 	%r101, %r101, 8;
	add.s32 	%r100, %r100, %r9;
	add.s32 	%r99, %r99, 8;
	setp.ne.s32 	%p6, %r101, 0;
	mov.u32 	%r106, %r6;
	@%p6 bra 	$L__BB0_5;
$L__BB0_6:
	setp.eq.s32 	%p7, %r5, 0;
	@%p7 bra 	$L__BB0_14;
	add.s32 	%r70, %r5, -1;
	setp.lt.u32 	%p8, %r70, 3;
	@%p8 bra 	$L__BB0_9;
	add.s32 	%r71, %r106, %r14;
	mul.wide.s32 	%rd21, %r71, 4;
	add.s64 	%rd22, %rd2, %rd21;
	ld.global.u32 	%r72, [%rd22];
	mad.lo.s32 	%r73, %r106, %r37, %r98;
	mul.wide.s32 	%rd23, %r73, 4;
	add.s64 	%rd24, %rd1, %rd23;
	ld.global.u32 	%r74, [%rd24];
	mad.lo.s32 	%r75, %r74, %r72, %r103;
	st.global.u32 	[%rd3], %r75;
	ld.global.u32 	%r76, [%rd22+4];
	add.s64 	%rd26, %rd24, %rd33;
	ld.global.u32 	%r77, [%rd26];
	mad.lo.s32 	%r78, %r77, %r76, %r75;
	st.global.u32 	[%rd3], %r78;
	ld.global.u32 	%r79, [%rd22+8];
	add.s64 	%rd27, %rd26, %rd33;
	ld.global.u32 	%r80, [%rd27];
	mad.lo.s32 	%r81, %r80, %r79, %r78;
	st.global.u32 	[%rd3], %r81;
	ld.global.u32 	%r82, [%rd22+12];
	add.s64 	%rd28, %rd27, %rd33;
	ld.global.u32 	%r83, [%rd28];
	mad.lo.s32 	%r103, %r83, %r82, %r81;
	st.global.u32 	[%rd3], %r103;
	add.s32 	%r106, %r106, 4;
$L__BB0_9:
	and.b32  	%r84, %r38, 3;
	setp.eq.s32 	%p9, %r84, 0;
	@%p9 bra 	$L__BB0_14;
	setp.eq.s32 	%p10, %r84, 1;
	@%p10 bra 	$L__BB0_12;
	add.s32 	%r85, %r106, %r14;
	mul.wide.s32 	%rd29, %r85, 4;
	add.s64 	%rd30, %rd2, %rd29;
	ld.global.u32 	%r86, [%rd30];
	mad.lo.s32 	%r87, %r106, %r37, %r98;
	mul.wide.s32 	%rd31, %r87, 4;
	add.s64 	%rd32, %rd1, %rd31;
	ld.global.u32 	%r88, [%rd32];
	mad.lo.s32 	%r89, %r88, %r86, %r103;
	st.global.u32 	[%rd3], %r89;
	ld.global.u32 	%r90, [%rd30+4];
	add.s64 	%rd34, %rd32, %rd33;
	ld.global.u32 	%r91, [%rd34];
	mad.lo.s32 	%r103, %r91, %r90, %r89;
	st.global.u32 	[%rd3], %r103;
	add.s32 	%r106, %r106, 2;
$L__BB0_12:
	setp.eq.s32 	%p11, %r7, 0;
	@%p11 bra 	$L__BB0_14;
	add.s32 	%r92, %r106, %r14;
	mul.wide.s32 	%rd35, %r92, 4;
	add.s64 	%rd36, %rd2, %rd35;
	ld.global.u32 	%r93, [%rd36];
	mad.lo.s32 	%r94, %r106, %r37, %r98;
	mul.wide.s32 	%rd37, %r94, 4;
	add.s64 	%rd38, %rd1, %rd37;
	ld.global.u32 	%r95, [%rd38];
	mad.lo.s32 	%r96, %r95, %r93, %r103;
	st.global.u32 	[%rd3], %r96;
$L__BB0_14:
	add.s32 	%r97, %r97, %r11;
	add.s32 	%r98, %r98, %r10;
	setp.lt.s32 	%p12, %r97, %r36;
	setp.lt.s32 	%p13, %r98, %r37;
	and.pred  	%p14, %p12, %p13;
	@%p14 bra 	$L__BB0_3;
$L__BB0_15:
	ret;

}


// ===== COMPILED SASS (sm_100) =====

	.target	sm_100

	.elftype	@"ET_EXEC"


//--------------------- .note.nv.tkinfo           --------------------------
	.section	.note.nv.tkinfo,"",@"SHT_NOTE"
	.sectionflags	@"SHF_NOTE_NV_TKINFO"
	.tkinfo
        /*0018*/ 	.word	0x00000002
        /*0030*/ 	.string	""
        /*0030*/ 	.string	"ptxas"
        /*0030*/ 	.string	"Cuda compilation tools, release 13.0, V13.0.88"
        /*0030*/ 	.string	"Build cuda_13.0.r13.0/compiler.36424714_0"
        /*0030*/ 	.string	"-arch sm_100 -m 64 "



//--------------------- .note.nv.cuinfo           --------------------------
	.section	.note.nv.cuinfo,"",@"SHT_NOTE"
	.sectionflags	@"SHF_NOTE_NV_CUINFO"
        /*0018*/ 	.short	0x0002
        /*001a*/ 	.short	0x0064
        /*001c*/ 	.short	0x0082
	.zero		2


//--------------------- .nv.info                  --------------------------
	.section	.nv.info,"",@"SHT_CUDA_INFO"
	.align	4


	//----- nvinfo : EIATTR_REGCOUNT
	.align		4
        /*0000*/ 	.byte	0x04, 0x2f
        /*0002*/ 	.short	(.L_1 - .L_0)
	.align		4
.L_0:
        /*0004*/ 	.word	index@(_Z7gemmGPUPiS_S_iii)
        /*0008*/ 	.word	0x00000020


	//----- nvinfo : EIATTR_FRAME_SIZE
	.align		4
.L_1:
        /*000c*/ 	.byte	0x04, 0x11
        /*000e*/ 	.short	(.L_3 - .L_2)
	.align		4
.L_2:
        /*0010*/ 	.word	index@(_Z7gemmGPUPiS_S_iii)
        /*0014*/ 	.word	0x00000000


	//----- nvinfo : EIATTR_MIN_STACK_SIZE
	.align		4
.L_3:
        /*0018*/ 	.byte	0x04, 0x12
        /*001a*/ 	.short	(.L_5 - .L_4)
	.align		4
.L_4:
        /*001c*/ 	.word	index@(_Z7gemmGPUPiS_S_iii)
        /*0020*/ 	.word	0x00000000
.L_5:


//--------------------- .nv.compat                --------------------------
	.section	.nv.compat,"",@"SHT_CUDA_COMPAT_INFO"
	.align	4
        /*0000*/ 	.byte	0x02, 0x09, 0x00, 0x00, 0x02, 0x02, 0x01, 0x00, 0x02, 0x05, 0x05, 0x00, 0x03, 0x07, 0x01, 0x01
        /*0010*/ 	.byte	0x02, 0x03, 0x00, 0x00, 0x02, 0x06, 0x01, 0x00, 0x04, 0x0b, 0x08, 0x00, 0x09, 0x00, 0x00, 0x00
        /*0020*/ 	.byte	0x00, 0x00, 0x00, 0x00


//--------------------- .nv.info._Z7gemmGPUPiS_S_iii --------------------------
	.section	.nv.info._Z7gemmGPUPiS_S_iii,"",@"SHT_CUDA_INFO"
	.sectionflags	@""
	.align	4


	//----- nvinfo : EIATTR_CUDA_API_VERSION
	.align		4
        /*0000*/ 	.byte	0x04, 0x37
        /*0002*/ 	.short	(.L_7 - .L_6)
.L_6:
        /*0004*/ 	.word	0x00000082


	//----- nvinfo : EIATTR_KPARAM_INFO
	.align		4
.L_7:
        /*0008*/ 	.byte	0x04, 0x17
        /*000a*/ 	.short	(.L_9 - .L_8)
.L_8:
        /*000c*/ 	.word	0x00000000
        /*0010*/ 	.short	0x0005
        /*0012*/ 	.short	0x0020
        /*0014*/ 	.byte	0x00, 0xf0, 0x11, 0x00


	//----- nvinfo : EIATTR_KPARAM_INFO
	.align		4
.L_9:
        /*0018*/ 	.byte	0x04, 0x17
        /*001a*/ 	.short	(.L_11 - .L_10)
.L_10:
        /*001c*/ 	.word	0x00000000
        /*0020*/ 	.short	0x0004
        /*0022*/ 	.short	0x001c
        /*0024*/ 	.byte	0x00, 0xf0, 0x11, 0x00


	//----- nvinfo : EIATTR_KPARAM_INFO
	.align		4
.L_11:
        /*0028*/ 	.byte	0x04, 0x17
        /*002a*/ 	.short	(.L_13 - .L_12)
.L_12:
        /*002c*/ 	.word	0x00000000
        /*0030*/ 	.short	0x0003
        /*0032*/ 	.short	0x0018
        /*0034*/ 	.byte	0x00, 0xf0, 0x11, 0x00


	//----- nvinfo : EIATTR_KPARAM_INFO
	.align		4
.L_13:
        /*0038*/ 	.byte	0x04, 0x17
        /*003a*/ 	.short	(.L_15 - .L_14)
.L_14:
        /*003c*/ 	.word	0x00000000
        /*0040*/ 	.short	0x0002
        /*0042*/ 	.short	0x0010
        /*0044*/ 	.byte	0x00, 0xf5, 0x21, 0x00


	//----- nvinfo : EIATTR_KPARAM_INFO
	.align		4
.L_15:
        /*0048*/ 	.byte	0x04, 0x17
        /*004a*/ 	.short	(.L_17 - .L_16)
.L_16:
        /*004c*/ 	.word	0x00000000
        /*0050*/ 	.short	0x0001
        /*0052*/ 	.short	0x0008
        /*0054*/ 	.byte	0x00, 0xf5, 0x21, 0x00


	//----- nvinfo : EIATTR_KPARAM_INFO
	.align		4
.L_17:
        /*0058*/ 	.byte	0x04, 0x17
        /*005a*/ 	.short	(.L_19 - .L_18)
.L_18:
        /*005c*/ 	.word	0x00000000
        /*0060*/ 	.short	0x0000
        /*0062*/ 	.short	0x0000
        /*0064*/ 	.byte	0x00, 0xf5, 0x21, 0x00


	//----- nvinfo : EIATTR_SPARSE_MMA_MASK
	.align		4
.L_19:
        /*0068*/ 	.byte	0x03, 0x50
        /*006a*/ 	.short	0x0000


	//----- nvinfo : EIATTR_MAXREG_COUNT
	.align		4
        /*006c*/ 	.byte	0x03, 0x1b
        /*006e*/ 	.short	0x00ff


	//----- nvinfo : EIATTR_MERCURY_ISA_VERSION
	.align		4
        /*0070*/ 	.byte	0x03, 0x5f
        /*0072*/ 	.short	0x0101


	//----- nvinfo : EIATTR_VRC_CTA_INIT_COUNT
	.align		4
        /*0074*/ 	.byte	0x02, 0x4a
	.zero		1
	.zero		1


	//----- nvinfo : EIATTR_EXIT_INSTR_OFFSETS
	.align		4
        /*0078*/ 	.byte	0x04, 0x1c
        /*007a*/ 	.short	(.L_21 - .L_20)


	//   ....[0]....
.L_20:
        /*007c*/ 	.word	0x000000c0


	//   ....[1]....
        /*0080*/ 	.word	0x000000f0


	//   ....[2]....
        /*0084*/ 	.word	0x00000990


	//----- nvinfo : EIATTR_CRS_STACK_SIZE
	.align		4
.L_21:
        /*0088*/ 	.byte	0x04, 0x1e
        /*008a*/ 	.short	(.L_23 - .L_22)
.L_22:
        /*008c*/ 	.word	0x00000000


	//----- nvinfo : EIATTR_CBANK_PARAM_SIZE
	.align		4
.L_23:
        /*0090*/ 	.byte	0x03, 0x19
        /*0092*/ 	.short	0x0024


	//----- nvinfo : EIATTR_PARAM_CBANK
	.align		4
        /*0094*/ 	.byte	0x04, 0x0a
        /*0096*/ 	.short	(.L_25 - .L_24)
	.align		4
.L_24:
        /*0098*/ 	.word	index@(.nv.constant0._Z7gemmGPUPiS_S_iii)
        /*009c*/ 	.short	0x0380
        /*009e*/ 	.short	0x0024


	//----- nvinfo : EIATTR_SW_WAR
	.align		4
.L_25:
        /*00a0*/ 	.byte	0x04, 0x36
        /*00a2*/ 	.short	(.L_27 - .L_26)
.L_26:
        /*00a4*/ 	.word	0x00000008
.L_27:


//--------------------- .nv.callgraph             --------------------------
	.section	.nv.callgraph,"",@"SHT_CUDA_CALLGRAPH"
	.align	4
	.sectionentsize	8
	.align		4
        /*0000*/ 	.word	0x00000000
	.align		4
        /*0004*/ 	.word	0xffffffff
	.align		4
        /*0008*/ 	.word	0x00000000
	.align		4
        /*000c*/ 	.word	0xfffffffe
	.align		4
        /*0010*/ 	.word	0x00000000
	.align		4
        /*0014*/ 	.word	0xfffffffd
	.align		4
        /*0018*/ 	.word	0x00000000
	.align		4
        /*001c*/ 	.word	0xfffffffc


//--------------------- .text._Z7gemmGPUPiS_S_iii --------------------------
	.section	.text._Z7gemmGPUPiS_S_iii,"ax",@progbits
	.align	128
        .global         _Z7gemmGPUPiS_S_iii
        .type           _Z7gemmGPUPiS_S_iii,@function
        .size           _Z7gemmGPUPiS_S_iii,(.L_x_6 - _Z7gemmGPUPiS_S_iii)
        .other          _Z7gemmGPUPiS_S_iii,@"STO_CUDA_ENTRY STV_DEFAULT"
_Z7gemmGPUPiS_S_iii:
.text._Z7gemmGPUPiS_S_iii:
[----:B------:R-:W-:Y:S01]  /*0000*/  LDC R1, c[0x0][0x37c] ;  /* 0x0000df00ff017b82 */ /* 0x000fe20000000800 */
[----:B------:R-:W0:Y:S07]  /*0010*/  S2R R0, SR_TID.X ;  /* 0x0000000000007919 */ /* 0x000e2e0000002100 */
[----:B------:R-:W0:Y:S01]  /*0020*/  S2UR UR4, SR_CTAID.X ;  /* 0x00000000000479c3 */ /* 0x000e220000002500 */
[----:B------:R-:W1:Y:S01]  /*0030*/  LDCU.64 UR6, c[0x0][0x398] ;  /* 0x00007300ff0677ac */ /* 0x000e620008000a00 */
[----:B------:R-:W2:Y:S06]  /*0040*/  S2R R3, SR_TID.Y ;  /* 0x0000000000037919 */ /* 0x000eac0000002200 */
[----:B------:R-:W0:Y:S08]  /*0050*/  LDC R5, c[0x0][0x360] ;  /* 0x0000d800ff057b82 */ /* 0x000e300000000800 */
[----:B------:R-:W2:Y:S08]  /*0060*/  S2UR UR5, SR_CTAID.Y ;  /* 0x00000000000579c3 */ /* 0x000eb00000002600 */
[----:B------:R-:W2:Y:S01]  /*0070*/  LDC R8, c[0x0][0x364] ;  /* 0x0000d900ff087b82 */ /* 0x000ea20000000800 */
[----:B0-----:R-:W-:-:S05]  /*0080*/  IMAD R0, R5, UR4, R0 ;  /* 0x0000000405007c24 */ /* 0x001fca000f8e0200 */
[----:B-1----:R-:W-:Y:S01]  /*0090*/  ISETP.GE.AND P0, PT, R0, UR7, PT ;  /* 0x0000000700007c0c */ /* 0x002fe2000bf06270 */
[----:B--2---:R-:W-:-:S05]  /*00a0*/  IMAD R3, R8, UR5, R3 ;  /* 0x0000000508037c24 */ /* 0x004fca000f8e0203 */
[----:B------:R-:W-:-:S13]  /*00b0*/  ISETP.GE.OR P0, PT, R3, UR6, P0 ;  /* 0x0000000603007c0c */ /* 0x000fda0008706670 */
[----:B------:R-:W-:Y:S05]  /*00c0*/  @P0 EXIT ;  /* 0x000000000000094d */ /* 0x000fea0003800000 */
[----:B------:R-:W0:Y:S02]  /*00d0*/  LDC R4, c[0x0][0x3a0] ;  /* 0x0000e800ff047b82 */ /* 0x000e240000000800 */
[----:B0-----:R-:W-:-:S13]  /*00e0*/  ISETP.GE.AND P0, PT, R4, 0x1, PT ;  /* 0x000000010400780c */ /* 0x001fda0003f06270 */
[----:B------:R-:W-:Y:S05]  /*00f0*/  @!P0 EXIT ;  /* 0x000000000000894d */ /* 0x000fea0003800000 */
[----:B------:R-:W0:Y:S01]  /*0100*/  LDCU UR4, c[0x0][0x370] ;  /* 0x00006e00ff0477ac */ /* 0x000e220008000800 */
[C---:B------:R-:W-:Y:S02]  /*0110*/  LOP3.LUT R2, R4.reuse, 0x7ffffff8, RZ, 0xc0, !PT ;  /* 0x7ffffff804027812 */ /* 0x040fe400078ec0ff */
[----:B------:R-:W-:Y:S01]  /*0120*/  LOP3.LUT R4, R4, 0x7, RZ, 0xc0, !PT ;  /* 0x0000000704047812 */ /* 0x000fe200078ec0ff */
[----:B------:R-:W1:Y:S01]  /*0130*/  LDCU UR5, c[0x0][0x374] ;  /* 0x00006e80ff0577ac */ /* 0x000e620008000800 */
[----:B------:R-:W-:Y:S01]  /*0140*/  IADD3 R6, PT, PT, -R2, RZ, RZ ;  /* 0x000000ff02067210 */ /* 0x000fe20007ffe1ff */
[----:B------:R-:W2:Y:S01]  /*0150*/  LDCU.64 UR6, c[0x0][0x358] ;  /* 0x00006b00ff0677ac */ /* 0x000ea20008000a00 */
[----:B0-----:R-:W-:Y:S02]  /*0160*/  IMAD R5, R5, UR4, RZ ;  /* 0x0000000405057c24 */ /* 0x001fe4000f8e02ff */
[----:B-1----:R-:W-:-:S07]  /*0170*/  IMAD R8, R8, UR5, RZ ;  /* 0x0000000508087c24 */ /* 0x002fce000f8e02ff */
.L_x_4:
[----:B0-----:R-:W0:Y:S08]  /*0180*/  LDC R7, c[0x0][0x39c] ;  /* 0x0000e700ff077b82 */ /* 0x001e300000000800 */
[----:B-12---:R-:W1:Y:S08]  /*0190*/  LDC.64 R12, c[0x0][0x390] ;  /* 0x0000e400ff0c7b82 */ /* 0x006e700000000a00 */
[----:B------:R-:W3:Y:S01]  /*01a0*/  LDC R10, c[0x0][0x3a0] ;  /* 0x0000e800ff0a7b82 */ /* 0x000ee20000000800 */
[----:B0-----:R-:W-:-:S04]  /*01b0*/  IMAD R9, R3, R7, R0 ;  /* 0x0000000703097224 */ /* 0x001fc800078e0200 */
[----:B-1----:R-:W-:-:S05]  /*01c0*/  IMAD.WIDE R12, R9, 0x4, R12 ;  /* 0x00000004090c7825 */ /* 0x002fca00078e020c */
[----:B--2--5:R0:W5:Y:S01]  /*01d0*/  LDG.E R19, desc[UR6][R12.64] ;  /* 0x000000060c137981 */ /* 0x024162000c1e1900 */
[----:B------:R-:W-:Y:S01]  /*01e0*/  HFMA2 R18, -RZ, RZ, 0, 0 ;  /* 0x00000000ff127431 */ /* 0x000fe200000001ff */
[----:B---3--:R-:W-:Y:S01]  /*01f0*/  ISETP.GE.U32.AND P0, PT, R10, 0x8, PT ;  /* 0x000000080a00780c */ /* 0x008fe20003f06070 */
[----:B------:R-:W-:-:S12]  /*0200*/  IMAD R11, R3, R10, RZ ;  /* 0x0000000a030b7224 */ /* 0x000fd800078e02ff */
[----:B0-----:R-:W-:Y:S05]  /*0210*/  @!P0 BRA `(.L_x_0) ;  /* 0x0000000000d08947 */ /* 0x001fea0003800000 */
[----:B------:R-:W-:Y:S02]  /*0220*/  MOV R23, R11 ;  /* 0x0000000b00177202 */ /* 0x000fe40000000f00 */
[----:B------:R-:W-:Y:S02]  /*0230*/  MOV R22, R0 ;  /* 0x0000000000167202 */ /* 0x000fe40000000f00 */
[----:B------:R-:W-:-:S07]  /*0240*/  MOV R9, R6 ;  /* 0x0000000600097202 */ /* 0x000fce0000000f00 */
.L_x_1:
[----:B------:R-:W0:Y:S08]  /*0250*/  LDC.64 R16, c[0x0][0x380] ;  /* 0x0000e000ff107b82 */ /* 0x000e300000000a00 */
[----:B-1----:R-:W1:Y:S01]  /*0260*/  LDC.64 R14, c[0x0][0x388] ;  /* 0x0000e200ff0e7b82 */ /* 0x002e620000000a00 */
[----:B0-----:R-:W-:-:S04]  /*0270*/  IMAD.WIDE R16, R23, 0x4, R16 ;  /* 0x0000000417107825 */ /* 0x001fc800078e0210 */
[----:B-1----:R-:W-:Y:S02]  /*0280*/  IMAD.WIDE R20, R22, 0x4, R14 ;  /* 0x0000000416147825 */ /* 0x002fe400078e020e */
[----:B------:R-:W2:Y:S04]  /*0290*/  LDG.E R14, desc[UR6][R16.64] ;  /* 0x00000006100e7981 */ /* 0x000ea8000c1e1900 */
[----:B------:R-:W2:Y:S02]  /*02a0*/  LDG.E R15, desc[UR6][R20.64] ;  /* 0x00000006140f7981 */ /* 0x000ea4000c1e1900 */
[----:B--2--5:R-:W-:Y:S02]  /*02b0*/  IMAD R25, R14, R15, R19 ;  /* 0x0000000f0e197224 */ /* 0x024fe400078e0213 */
[----:B------:R-:W-:-:S03]  /*02c0*/  IMAD.WIDE R14, R7, 0x4, R20 ;  /* 0x00000004070e7825 */ /* 0x000fc600078e0214 */
[----:B------:R0:W-:Y:S04]  /*02d0*/  STG.E desc[UR6][R12.64], R25 ;  /* 0x000000190c007986 */ /* 0x0001e8000c101906 */
[----:B------:R-:W2:Y:S04]  /*02e0*/  LDG.E R18, desc[UR6][R16.64+0x4] ;  /* 0x0000040610127981 */ /* 0x000ea8000c1e1900 */
[----:B------:R-:W2:Y:S02]  /*02f0*/  LDG.E R19, desc[UR6][R14.64] ;  /* 0x000000060e137981 */ /* 0x000ea4000c1e1900 */
[----:B--2---:R-:W-:-:S02]  /*0300*/  IMAD R27, R18, R19, R25 ;  /* 0x00000013121b7224 */ /* 0x004fc400078e0219 */
[----:B------:R-:W-:-:S03]  /*0310*/  IMAD.WIDE R18, R7, 0x4, R14 ;  /* 0x0000000407127825 */ /* 0x000fc600078e020e */
[----:B------:R1:W-:Y:S04]  /*0320*/  STG.E desc[UR6][R12.64], R27 ;  /* 0x0000001b0c007986 */ /* 0x0003e8000c101906 */
[----:B------:R-:W2:Y:S04]  /*0330*/  LDG.E R24, desc[UR6][R16.64+0x8] ;  /* 0x0000080610187981 */ /* 0x000ea8000c1e1900 */
[----:B------:R-:W2:Y:S01]  /*0340*/  LDG.E R26, desc[UR6][R18.64] ;  /* 0x00000006121a7981 */ /* 0x000ea2000c1e1900 */
[----:B------:R-:W-:-:S04]  /*0350*/  IMAD.WIDE R20, R7, 0x4, R18 ;  /* 0x0000000407147825 */ /* 0x000fc800078e0212 */
[----:B--2---:R-:W-:-:S05]  /*0360*/  IMAD R29, R24, R26, R27 ;  /* 0x0000001a181d7224 */ /* 0x004fca00078e021b */
[----:B------:R2:W-:Y:S04]  /*0370*/  STG.E desc[UR6][R12.64], R29 ;  /* 0x0000001d0c007986 */ /* 0x0005e8000c101906 */
[----:B------:R-:W3:Y:S04]  /*0380*/  LDG.E R24, desc[UR6][R16.64+0xc] ;  /* 0x00000c0610187981 */ /* 0x000ee8000c1e1900 */
[----:B0-----:R-:W3:Y:S01]  /*0390*/  LDG.E R25, desc[UR6][R20.64] ;  /* 0x0000000614197981 */ /* 0x001ee2000c1e1900 */
[----:B------:R-:W-:-:S04]  /*03a0*/  IMAD.WIDE R14, R7, 0x4, R20 ;  /* 0x00000004070e7825 */ /* 0x000fc800078e0214 */
[----:B---3--:R-:W-:-:S05]  /*03b0*/  IMAD R25, R24, R25, R29 ;  /* 0x0000001918197224 */ /* 0x008fca00078e021d */
[----:B------:R0:W-:Y:S04]  /*03c0*/  STG.E desc[UR6][R12.64], R25 ;  /* 0x000000190c007986 */ /* 0x0001e8000c101906 */
[----:B------:R-:W1:Y:S04]  /*03d0*/  LDG.E R24, desc[UR6][R16.64+0x10] ;  /* 0x0000100610187981 */ /* 0x000e68000c1e1900 */
[----:B------:R-:W1:Y:S01]  /*03e0*/  LDG.E R26, desc[UR6][R14.64] ;  /* 0x000000060e1a7981 */ /* 0x000e62000c1e1900 */
[----:B------:R-:W-:-:S04]  /*03f0*/  IMAD.WIDE R18, R7, 0x4, R14 ;  /* 0x0000000407127825 */ /* 0x000fc800078e020e */
[----:B-1----:R-:W-:-:S05]  /*0400*/  IMAD R27, R24, R26, R25 ;  /* 0x0000001a181b7224 */ /* 0x002fca00078e0219 */
[----:B------:R1:W-:Y:S04]  /*0410*/  STG.E desc[UR6][R12.64], R27 ;  /* 0x0000001b0c007986 */ /* 0x0003e8000c101906 */
[----:B------:R-:W2:Y:S04]  /*0420*/  LDG.E R24, desc[UR6][R16.64+0x14] ;  /* 0x0000140610187981 */ /* 0x000ea8000c1e1900 */
[----:B------:R-:W2:Y:S01]  /*0430*/  LDG.E R26, desc[UR6][R18.64] ;  /* 0x00000006121a7981 */ /* 0x000ea2000c1e1900 */
[----:B------:R-:W-:-:S04]  /*0440*/  IMAD.WIDE R20, R7, 0x4, R18 ;  /* 0x0000000407147825 */ /* 0x000fc800078e0212 */
[----:B--2---:R-:W-:-:S05]  /*0450*/  IMAD R29, R24, R26, R27 ;  /* 0x0000001a181d7224 */ /* 0x004fca00078e021b */
[----:B------:R1:W-:Y:S04]  /*0460*/  STG.E desc[UR6][R12.64], R29 ;  /* 0x0000001d0c007986 */ /* 0x0003e8000c101906 */
[----:B------:R-:W2:Y:S04]  /*0470*/  LDG.E R24, desc[UR6][R16.64+0x18] ;  /* 0x0000180610187981 */ /* 0x000ea8000c1e1900 */
[----:B0-----:R-:W2:Y:S01]  /*0480*/  LDG.E R25, desc[UR6][R20.64] ;  /* 0x0000000614197981 */ /* 0x001ea2000c1e1900 */
[----:B------:R-:W-:-:S04]  /*0490*/  IMAD.WIDE R14, R7, 0x4, R20 ;  /* 0x00000004070e7825 */ /* 0x000fc800078e0214 */
[----:B--2---:R-:W-:-:S05]  /*04a0*/  IMAD R25, R24, R25, R29 ;  /* 0x0000001918197224 */ /* 0x004fca00078e021d */
[----:B------:R1:W-:Y:S04]  /*04b0*/  STG.E desc[UR6][R12.64], R25 ;  /* 0x000000190c007986 */ /* 0x0003e8000c101906 */
[----:B------:R-:W2:Y:S04]  /*04c0*/  LDG.E R24, desc[UR6][R16.64+0x1c] ;  /* 0x00001c0610187981 */ /* 0x000ea8000c1e1900 */
[----:B------:R-:W2:Y:S01]  /*04d0*/  LDG.E R14, desc[UR6][R14.64] ;  /* 0x000000060e0e7981 */ /* 0x000ea2000c1e1900 */
[----:B------:R-:W-:Y:S02]  /*04e0*/  IADD3 R9, PT, PT, R9, 0x8, RZ ;  /* 0x0000000809097810 */ /* 0x000fe40007ffe0ff */
[----:B------:R-:W-:-:S02]  /*04f0*/  IADD3 R23, PT, PT, R23, 0x8, RZ ;  /* 0x0000000817177810 */ /* 0x000fc40007ffe0ff */
[----:B------:R-:W-:Y:S02]  /*0500*/  ISETP.NE.AND P0, PT, R9, RZ, PT ;  /* 0x000000ff0900720c */ /* 0x000fe40003f05270 */
[----:B------:R-:W-:Y:S01]  /*0510*/  LEA R22, R7, R22, 0x3 ;  /* 0x0000001607167211 */ /* 0x000fe200078e18ff */
[----:B--2---:R-:W-:-:S05]  /*0520*/  IMAD R19, R24, R14, R25 ;  /* 0x0000000e18137224 */ /* 0x004fca00078e0219 */
[----:B------:R1:W-:Y:S05]  /*0530*/  STG.E desc[UR6][R12.64], R19 ;  /* 0x000000130c007986 */ /* 0x0003ea000c101906 */
[----:B------:R-:W-:Y:S05]  /*0540*/  @P0 BRA `(.L_x_1) ;  /* 0xfffffffc00400947 */ /* 0x000fea000383ffff */
[----:B------:R-:W-:-:S07]  /*0550*/  MOV R18, R2 ;  /* 0x0000000200127202 */ /* 0x000fce0000000f00 */
.L_x_0:
[----:B------:R-:W-:-:S13]  /*0560*/  ISETP.NE.AND P0, PT, R4, RZ, PT ;  /* 0x000000ff0400720c */ /* 0x000fda0003f05270 */
[----:B------:R-:W-:Y:S05]  /*0570*/  @!P0 BRA `(.L_x_2) ;  /* 0x0000000000ec8947 */ /* 0x000fea0003800000 */
[----:B------:R-:W-:-:S04]  /*0580*/  IADD3 R9, PT, PT, R4, -0x1, RZ ;  /* 0xffffffff04097810 */ /* 0x000fc80007ffe0ff */
[----:B------:R-:W-:Y:S02]  /*0590*/  ISETP.GE.U32.AND P0, PT, R9, 0x3, PT ;  /* 0x000000030900780c */ /* 0x000fe40003f06070 */
[----:B------:R-:W-:-:S11]  /*05a0*/  LOP3.LUT P1, R9, R10, 0x3, RZ, 0xc0, !PT ;  /* 0x000000030a097812 */ /* 0x000fd6000782c0ff */
[----:B------:R-:W-:Y:S05]  /*05b0*/  @!P0 BRA `(.L_x_3) ;  /* 0x0000000000688947 */ /* 0x000fea0003800000 */
[----:B------:R-:W0:Y:S01]  /*05c0*/  LDC.64 R16, c[0x0][0x380] ;  /* 0x0000e000ff107b82 */ /* 0x000e220000000a00 */
[----:B------:R-:W-:Y:S01]  /*05d0*/  IADD3 R21, PT, PT, R11, R18, RZ ;  /* 0x000000120b157210 */ /* 0x000fe20007ffe0ff */
[----:B------:R-:W-:-:S06]  /*05e0*/  IMAD R23, R18, R7, R0 ;  /* 0x0000000712177224 */ /* 0x000fcc00078e0200 */
[----:B------:R-:W2:Y:S01]  /*05f0*/  LDC.64 R14, c[0x0][0x388] ;  /* 0x0000e200ff0e7b82 */ /* 0x000ea20000000a00 */
[----:B0-----:R-:W-:-:S05]  /*0600*/  IMAD.WIDE R16, R21, 0x4, R16 ;  /* 0x0000000415107825 */ /* 0x001fca00078e0210 */
[----:B------:R-:W1:Y:S01]  /*0610*/  LDG.E R20, desc[UR6][R16.64] ;  /* 0x0000000610147981 */ /* 0x000e62000c1e1900 */
[----:B--2---:R-:W-:-:S05]  /*0620*/  IMAD.WIDE R14, R23, 0x4, R14 ;  /* 0x00000004170e7825 */ /* 0x004fca00078e020e */
[----:B------:R-:W1:Y:S01]  /*0630*/  LDG.E R21, desc[UR6][R14.64] ;  /* 0x000000060e157981 */ /* 0x000e62000c1e1900 */
[----:B------:R-:W-:-:S04]  /*0640*/  IMAD.WIDE R22, R7, 0x4, R14 ;  /* 0x0000000407167825 */ /* 0x000fc800078e020e */
[----:B-1---5:R-:W-:-:S05]  /*0650*/  IMAD R19, R20, R21, R19 ;  /* 0x0000001514137224 */ /* 0x022fca00078e0213 */
[----:B------:R0:W-:Y:S04]  /*0660*/  STG.E desc[UR6][R12.64], R19 ;  /* 0x000000130c007986 */ /* 0x0001e8000c101906 */
[----:B------:R-:W2:Y:S04]  /*0670*/  LDG.E R20, desc[UR6][R16.64+0x4] ;  /* 0x0000040610147981 */ /* 0x000ea8000c1e1900 */
[----:B------:R-:W2:Y:S02]  /*0680*/  LDG.E R21, desc[UR6][R22.64] ;  /* 0x0000000616157981 */ /* 0x000ea4000c1e1900 */
[----:B--2---:R-:W-:-:S02]  /*0690*/  IMAD R25, R20, R21, R19 ;  /* 0x0000001514197224 */ /* 0x004fc400078e0213 */
[----:B------:R-:W-:-:S03]  /*06a0*/  IMAD.WIDE R20, R7, 0x4, R22 ;  /* 0x0000000407147825 */ /* 0x000fc600078e0216 */
[----:B------:R2:W-:Y:S04]  /*06b0*/  STG.E desc[UR6][R12.64], R25 ;  /* 0x000000190c007986 */ /* 0x0005e8000c101906 */
[----:B------:R-:W3:Y:S04]  /*06c0*/  LDG.E R24, desc[UR6][R16.64+0x8] ;  /* 0x0000080610187981 */ /* 0x000ee8000c1e1900 */
[----:B------:R-:W3:Y:S01]  /*06d0*/  LDG.E R26, desc[UR6][R20.64] ;  /* 0x00000006141a7981 */ /* 0x000ee2000c1e1900 */
[----:B------:R-:W-:-:S04]  /*06e0*/  IMAD.WIDE R14, R7, 0x4, R20 ;  /* 0x00000004070e7825 */ /* 0x000fc800078e0214 */
[----:B---3--:R-:W-:-:S05]  /*06f0*/  IMAD R27, R24, R26, R25 ;  /* 0x0000001a181b7224 */ /* 0x008fca00078e0219 */
[----:B------:R2:W-:Y:S04]  /*0700*/  STG.E desc[UR6][R12.64], R27 ;  /* 0x0000001b0c007986 */ /* 0x0005e8000c101906 */
[----:B------:R-:W0:Y:S04]  /*0710*/  LDG.E R24, desc[UR6][R16.64+0xc] ;  /* 0x00000c0610187981 */ /* 0x000e28000c1e1900 */
[----:B------:R-:W0:Y:S01]  /*0720*/  LDG.E R14, desc[UR6][R14.64] ;  /* 0x000000060e0e7981 */ /* 0x000e22000c1e1900 */
[----:B------:R-:W-:Y:S01]  /*0730*/  IADD3 R18, PT, PT, R18, 0x4, RZ ;  /* 0x0000000412127810 */ /* 0x000fe20007ffe0ff */
[----:B0-----:R-:W-:-:S05]  /*0740*/  IMAD R19, R24, R14, R27 ;  /* 0x0000000e18137224 */ /* 0x001fca00078e021b */
[----:B------:R2:W-:Y:S02]  /*0750*/  STG.E desc[UR6][R12.64], R19 ;  /* 0x000000130c007986 */ /* 0x0005e4000c101906 */
.L_x_3:
[----:B------:R-:W-:Y:S05]  /*0760*/  @!P1 BRA `(.L_x_2) ;  /* 0x0000000000709947 */ /* 0x000fea0003800000 */
[----:B------:R-:W0:Y:S01]  /*0770*/  LDC.64 R16, c[0x0][0x380] ;  /* 0x0000e000ff107b82 */ /* 0x000e220000000a00 */
[----:B------:R-:W-:-:S07]  /*0780*/  ISETP.NE.AND P0, PT, R9, 0x1, PT ;  /* 0x000000010900780c */ /* 0x000fce0003f05270 */
[----:B------:R-:W3:Y:S06]  /*0790*/  LDC.64 R14, c[0x0][0x388] ;  /* 0x0000e200ff0e7b82 */ /* 0x000eec0000000a00 */
[----:B------:R-:W-:Y:S01]  /*07a0*/  @P0 IADD3 R9, PT, PT, R11, R18, RZ ;  /* 0x000000120b090210 */ /* 0x000fe20007ffe0ff */
[----:B------:R-:W-:Y:S01]  /*07b0*/  @P0 IMAD R21, R18, R7, R0 ;  /* 0x0000000712150224 */ /* 0x000fe200078e0200 */
[----:B------:R-:W4:Y:S03]  /*07c0*/  LDC.64 R22, c[0x0][0x380] ;  /* 0x0000e000ff167b82 */ /* 0x000f260000000a00 */
[----:B0-----:R-:W-:-:S05]  /*07d0*/  @P0 IMAD.WIDE R16, R9, 0x4, R16 ;  /* 0x0000000409100825 */ /* 0x001fca00078e0210 */
[----:B-12---:R-:W0:Y:S01]  /*07e0*/  LDC.64 R24, c[0x0][0x388] ;  /* 0x0000e200ff187b82 */ /* 0x006e220000000a00 */
[----:B------:R-:W2:Y:S01]  /*07f0*/  @P0 LDG.E R20, desc[UR6][R16.64] ;  /* 0x0000000610140981 */ /* 0x000ea2000c1e1900 */
[----:B---3--:R-:W-:-:S05]  /*0800*/  @P0 IMAD.WIDE R14, R21, 0x4, R14 ;  /* 0x00000004150e0825 */ /* 0x008fca00078e020e */
[----:B------:R-:W2:Y:S01]  /*0810*/  @P0 LDG.E R9, desc[UR6][R14.64] ;  /* 0x000000060e090981 */ /* 0x000ea2000c1e1900 */
[----:B------:R-:W-:Y:S01]  /*0820*/  LOP3.LUT P1, RZ, R10, 0x1, RZ, 0xc0, !PT ;  /* 0x000000010aff7812 */ /* 0x000fe2000782c0ff */
[----:B--2--5:R-:W-:Y:S02]  /*0830*/  @P0 IMAD R9, R20, R9, R19 ;  /* 0x0000000914090224 */ /* 0x024fe400078e0213 */
[----:B------:R-:W-:-:S03]  /*0840*/  @P0 IMAD.WIDE R20, R7, 0x4, R14 ;  /* 0x0000000407140825 */ /* 0x000fc600078e020e */
[----:B------:R1:W-:Y:S04]  /*0850*/  @P0 STG.E desc[UR6][R12.64], R9 ;  /* 0x000000090c000986 */ /* 0x0003e8000c101906 */
[----:B------:R-:W2:Y:S04]  /*0860*/  @P0 LDG.E R26, desc[UR6][R16.64+0x4] ;  /* 0x00000406101a0981 */ /* 0x000ea8000c1e1900 */
[----:B------:R-:W2:Y:S01]  /*0870*/  @P0 LDG.E R20, desc[UR6][R20.64] ;  /* 0x0000000614140981 */ /* 0x000ea2000c1e1900 */
[----:B------:R-:W-:-:S04]  /*0880*/  @P0 IADD3 R18, PT, PT, R18, 0x2, RZ ;  /* 0x0000000212120810 */ /* 0x000fc80007ffe0ff */
[----:B------:R-:W-:Y:S01]  /*0890*/  @P1 IADD3 R11, PT, PT, R11, R18, RZ ;  /* 0x000000120b0b1210 */ /* 0x000fe20007ffe0ff */
[----:B------:R-:W-:-:S04]  /*08a0*/  @P1 IMAD R15, R18, R7, R0 ;  /* 0x00000007120f1224 */ /* 0x000fc800078e0200 */
[----:B----4-:R-:W-:-:S04]  /*08b0*/  @P1 IMAD.WIDE R22, R11, 0x4, R22 ;  /* 0x000000040b161825 */ /* 0x010fc800078e0216 */
[----:B0-----:R-:W-:-:S04]  /*08c0*/  @P1 IMAD.WIDE R24, R15, 0x4, R24 ;  /* 0x000000040f181825 */ /* 0x001fc800078e0218 */
[----:B--2---:R-:W-:-:S05]  /*08d0*/  @P0 IMAD R19, R26, R20, R9 ;  /* 0x000000141a130224 */ /* 0x004fca00078e0209 */
[----:B------:R0:W-:Y:S04]  /*08e0*/  @P0 STG.E desc[UR6][R12.64], R19 ;  /* 0x000000130c000986 */ /* 0x0001e8000c101906 */
[----:B------:R-:W1:Y:S04]  /*08f0*/  @P1 LDG.E R22, desc[UR6][R22.64] ;  /* 0x0000000616161981 */ /* 0x000e68000c1e1900 */
[----:B------:R-:W1:Y:S02]  /*0900*/  @P1 LDG.E R24, desc[UR6][R24.64] ;  /* 0x0000000618181981 */ /* 0x000e64000c1e1900 */
[----:B-1----:R-:W-:-:S05]  /*0910*/  @P1 IMAD R9, R22, R24, R19 ;  /* 0x0000001816091224 */ /* 0x002fca00078e0213 */
[----:B------:R0:W-:Y:S02]  /*0920*/  @P1 STG.E desc[UR6][R12.64], R9 ;  /* 0x000000090c001986 */ /* 0x0001e4000c101906 */
.L_x_2:
[----:B------:R-:W3:Y:S01]  /*0930*/  LDCU UR4, c[0x0][0x398] ;  /* 0x00007300ff0477ac */ /* 0x000ee20008000800 */
[----:B------:R-:W-:Y:S02]  /*0940*/  IADD3 R0, PT, PT, R5, R0, RZ ;  /* 0x0000000005007210 */ /* 0x000fe40007ffe0ff */
[----:B------:R-:W-:Y:S02]  /*0950*/  IADD3 R3, PT, PT, R8, R3, RZ ;  /* 0x0000000308037210 */ /* 0x000fe40007ffe0ff */
[----:B------:R-:W-:Y:S02]  /*0960*/  ISETP.GE.AND P0, PT, R0, R7, PT ;  /* 0x000000070000720c */ /* 0x000fe40003f06270 */
[----:B---3--:R-:W-:-:S13]  /*0970*/  ISETP.LT.AND P1, PT, R3, UR4, PT ;  /* 0x0000000403007c0c */ /* 0x008fda000bf21270 */
[----:B------:R-:W-:Y:S05]  /*0980*/  @!P0 BRA P1, `(.L_x_4) ;  /* 0xfffffff400fc8947 */ /* 0x000fea000083ffff */
[----:B------:R-:W-:Y:S05]  /*0990*/  EXIT ;  /* 0x000000000000794d */ /* 0x000fea0003800000 */
.L_x_5:
[----:B------:R-:W-:-:S00]  /*09a0*/  BRA `(.L_x_5) ;  /* 0xfffffffc00fc7947 */ /* 0x000fc0000383ffff */
[----:B------:R-:W-:-:S00]  /*09b0*/  NOP ;  /* 0x0000000000007918 */ /* 0x000fc00000000000 */
        /* <DEDUP_REMOVED lines=12> */
.L_x_6:


//--------------------- .nv.shared.reserved.0     --------------------------
	.section	.nv.shared.reserved.0,"aw",@nobits
	.weak		__nv_reservedSMEM_offset_0_alias
	.size		__nv_reservedSMEM_offset_0_alias, 0, 64
	.other		__nv_reservedSMEM_offset_0_alias,@"STO_CUDA_RESERVED_SHARED STV_DEFAULT"
__nv_reservedSMEM_offset_0_alias:
	.zero		0
	.zero		64


//--------------------- .nv.constant0._Z7gemmGPUPiS_S_iii --------------------------
	.section	.nv.constant0._Z7gemmGPUPiS_S_iii,"a",@progbits
	.sectionflags	@""
	.align	4
.nv.constant0._Z7gemmGPUPiS_S_iii:
	.zero		932


//--------------------- SYMBOLS --------------------------

	.type		.nv.reservedSmem.offset0,@object
	.size		.nv.reservedSmem.offset0,0x4
